//
// Generated by NVIDIA NVVM Compiler
//
// Compiler Build ID: CL-36424714
// Cuda compilation tools, release 13.0, V13.0.88
// Based on NVVM 20.0.0
//

.version 9.0
.target sm_100
.address_size 64

	// .globl	scaled_dot_product_attention
.extern .func  (.param .b32 func_retval0) vprintf
(
	.param .b64 vprintf_param_0,
	.param .b64 vprintf_param_1
)
;
.global .align 1 .b8 $str[10] = {66, 108, 111, 99, 107, 32, 37, 100, 10};
.global .align 1 .b8 $str$1[8] = {115, 117, 109, 32, 37, 102, 10};

.visible .entry scaled_dot_product_attention(
	.param .u64 .ptr .align 1 scaled_dot_product_attention_param_0,
	.param .u64 .ptr .align 1 scaled_dot_product_attention_param_1,
	.param .u64 .ptr .align 1 scaled_dot_product_attention_param_2,
	.param .u32 scaled_dot_product_attention_param_3,
	.param .u32 scaled_dot_product_attention_param_4,
	.param .u32 scaled_dot_product_attention_param_5,
	.param .f32 scaled_dot_product_attention_param_6
)
{
	.local .align 8 .b8 	__local_depot0[8];
	.reg .b64 	%SP;
	.reg .b64 	%SPL;
	.reg .pred 	%p<12>;
	.reg .b32 	%r<59>;
	.reg .b32 	%f<114>;
	.reg .b64 	%rd<32>;
	.reg .b64 	%fd<2>;

	mov.u64 	%SPL, __local_depot0;
	cvta.local.u64 	%SP, %SPL;
	ld.param.u64 	%rd5, [scaled_dot_product_attention_param_0];
	ld.param.u64 	%rd6, [scaled_dot_product_attention_param_1];
	ld.param.u64 	%rd4, [scaled_dot_product_attention_param_2];
	ld.param.u32 	%r31, [scaled_dot_product_attention_param_4];
	ld.param.u32 	%r32, [scaled_dot_product_attention_param_5];
	ld.param.f32 	%f14, [scaled_dot_product_attention_param_6];
	cvta.to.global.u64 	%rd1, %rd6;
	cvta.to.global.u64 	%rd2, %rd5;
	mov.u32 	%r1, %ctaid.x;
	mov.u32 	%r2, %tid.x;
	mov.u32 	%r3, %tid.y;
	max.s32 	%r33, %r2, %r3;
	setp.ge.s32 	%p1, %r33, %r31;
	@%p1 bra 	$L__BB0_17;
	setp.lt.s32 	%p2, %r32, 1;
	mov.f32 	%f113, 0f00000000;
	@%p2 bra 	$L__BB0_14;
	mul.lo.s32 	%r35, %r31, %r1;
	mul.lo.s32 	%r36, %r35, %r32;
	mad.lo.s32 	%r4, %r32, %r2, %r36;
	mad.lo.s32 	%r5, %r32, %r3, %r36;
	and.b32  	%r6, %r32, 15;
	setp.lt.u32 	%p3, %r32, 16;
	mov.f32 	%f113, 0f00000000;
	mov.b32 	%r54, 0;
	@%p3 bra 	$L__BB0_5;
	and.b32  	%r54, %r32, 2147483632;
	neg.s32 	%r52, %r54;
	add.s64 	%rd3, %rd1, 32;
	mov.f32 	%f113, 0f00000000;
	mov.u32 	%r50, %r5;
	mov.u32 	%r51, %r4;
$L__BB0_4:
	.pragma "nounroll";
	mul.wide.s32 	%rd7, %r51, 4;
	add.s64 	%rd8, %rd2, %rd7;
	mul.wide.s32 	%rd9, %r50, 4;
	add.s64 	%rd10, %rd3, %rd9;
	ld.global.f32 	%f19, [%rd8];
	ld.global.f32 	%f20, [%rd10+-32];
	fma.rn.f32 	%f21, %f19, %f20, %f113;
	ld.global.f32 	%f22, [%rd8+4];
	ld.global.f32 	%f23, [%rd10+-28];
	fma.rn.f32 	%f24, %f22, %f23, %f21;
	ld.global.f32 	%f25, [%rd8+8];
	ld.global.f32 	%f26, [%rd10+-24];
	fma.rn.f32 	%f27, %f25, %f26, %f24;
	ld.global.f32 	%f28, [%rd8+12];
	ld.global.f32 	%f29, [%rd10+-20];
	fma.rn.f32 	%f30, %f28, %f29, %f27;
	ld.global.f32 	%f31, [%rd8+16];
	ld.global.f32 	%f32, [%rd10+-16];
	fma.rn.f32 	%f33, %f31, %f32, %f30;
	ld.global.f32 	%f34, [%rd8+20];
	ld.global.f32 	%f35, [%rd10+-12];
	fma.rn.f32 	%f36, %f34, %f35, %f33;
	ld.global.f32 	%f37, [%rd8+24];
	ld.global.f32 	%f38, [%rd10+-8];
	fma.rn.f32 	%f39, %f37, %f38, %f36;
	ld.global.f32 	%f40, [%rd8+28];
	ld.global.f32 	%f41, [%rd10+-4];
	fma.rn.f32 	%f42, %f40, %f41, %f39;
	ld.global.f32 	%f43, [%rd8+32];
	ld.global.f32 	%f44, [%rd10];
	fma.rn.f32 	%f45, %f43, %f44, %f42;
	ld.global.f32 	%f46, [%rd8+36];
	ld.global.f32 	%f47, [%rd10+4];
	fma.rn.f32 	%f48, %f46, %f47, %f45;
	ld.global.f32 	%f49, [%rd8+40];
	ld.global.f32 	%f50, [%rd10+8];
	fma.rn.f32 	%f51, %f49, %f50, %f48;
	ld.global.f32 	%f52, [%rd8+44];
	ld.global.f32 	%f53, [%rd10+12];
	fma.rn.f32 	%f54, %f52, %f53, %f51;
	ld.global.f32 	%f55, [%rd8+48];
	ld.global.f32 	%f56, [%rd10+16];
	fma.rn.f32 	%f57, %f55, %f56, %f54;
	ld.global.f32 	%f58, [%rd8+52];
	ld.global.f32 	%f59, [%rd10+20];
	fma.rn.f32 	%f60, %f58, %f59, %f57;
	ld.global.f32 	%f61, [%rd8+56];
	ld.global.f32 	%f62, [%rd10+24];
	fma.rn.f32 	%f63, %f61, %f62, %f60;
	ld.global.f32 	%f64, [%rd8+60];
	ld.global.f32 	%f65, [%rd10+28];
	fma.rn.f32 	%f113, %f64, %f65, %f63;
	add.s32 	%r52, %r52, 16;
	add.s32 	%r51, %r51, 16;
	add.s32 	%r50, %r50, 16;
	setp.ne.s32 	%p4, %r52, 0;
	@%p4 bra 	$L__BB0_4;
$L__BB0_5:
	setp.eq.s32 	%p5, %r6, 0;
	@%p5 bra 	$L__BB0_14;
	and.b32  	%r16, %r32, 7;
	setp.lt.u32 	%p6, %r6, 8;
	@%p6 bra 	$L__BB0_8;
	add.s32 	%r37, %r4, %r54;
	mul.wide.s32 	%rd11, %r37, 4;
	add.s64 	%rd12, %rd2, %rd11;
	ld.global.f32 	%f67, [%rd12];
	add.s32 	%r38, %r5, %r54;
	mul.wide.s32 	%rd13, %r38, 4;
	add.s64 	%rd14, %rd1, %rd13;
	ld.global.f32 	%f68, [%rd14];
	fma.rn.f32 	%f69, %f67, %f68, %f113;
	ld.global.f32 	%f70, [%rd12+4];
	ld.global.f32 	%f71, [%rd14+4];
	fma.rn.f32 	%f72, %f70, %f71, %f69;
	ld.global.f32 	%f73, [%rd12+8];
	ld.global.f32 	%f74, [%rd14+8];
	fma.rn.f32 	%f75, %f73, %f74, %f72;
	ld.global.f32 	%f76, [%rd12+12];
	ld.global.f32 	%f77, [%rd14+12];
	fma.rn.f32 	%f78, %f76, %f77, %f75;
	ld.global.f32 	%f79, [%rd12+16];
	ld.global.f32 	%f80, [%rd14+16];
	fma.rn.f32 	%f81, %f79, %f80, %f78;
	ld.global.f32 	%f82, [%rd12+20];
	ld.global.f32 	%f83, [%rd14+20];
	fma.rn.f32 	%f84, %f82, %f83, %f81;
	ld.global.f32 	%f85, [%rd12+24];
	ld.global.f32 	%f86, [%rd14+24];
	fma.rn.f32 	%f87, %f85, %f86, %f84;
	ld.global.f32 	%f88, [%rd12+28];
	ld.global.f32 	%f89, [%rd14+28];
	fma.rn.f32 	%f113, %f88, %f89, %f87;
	add.s32 	%r54, %r54, 8;
$L__BB0_8:
	setp.eq.s32 	%p7, %r16, 0;
	@%p7 bra 	$L__BB0_14;
	and.b32  	%r19, %r32, 3;
	setp.lt.u32 	%p8, %r16, 4;
	@%p8 bra 	$L__BB0_11;
	add.s32 	%r39, %r4, %r54;
	mul.wide.s32 	%rd15, %r39, 4;
	add.s64 	%rd16, %rd2, %rd15;
	ld.global.f32 	%f91, [%rd16];
	add.s32 	%r40, %r5, %r54;
	mul.wide.s32 	%rd17, %r40, 4;
	add.s64 	%rd18, %rd1, %rd17;
	ld.global.f32 	%f92, [%rd18];
	fma.rn.f32 	%f93, %f91, %f92, %f113;
	ld.global.f32 	%f94, [%rd16+4];
	ld.global.f32 	%f95, [%rd18+4];
	fma.rn.f32 	%f96, %f94, %f95, %f93;
	ld.global.f32 	%f97, [%rd16+8];
	ld.global.f32 	%f98, [%rd18+8];
	fma.rn.f32 	%f99, %f97, %f98, %f96;
	ld.global.f32 	%f100, [%rd16+12];
	ld.global.f32 	%f101, [%rd18+12];
	fma.rn.f32 	%f113, %f100, %f101, %f99;
	add.s32 	%r54, %r54, 4;
$L__BB0_11:
	setp.eq.s32 	%p9, %r19, 0;
	@%p9 bra 	$L__BB0_14;
	add.s32 	%r58, %r54, %r5;
	add.s32 	%r57, %r54, %r4;
	neg.s32 	%r56, %r19;
$L__BB0_13:
	.pragma "nounroll";
	mul.wide.s32 	%rd19, %r58, 4;
	add.s64 	%rd20, %rd1, %rd19;
	mul.wide.s32 	%rd21, %r57, 4;
	add.s64 	%rd22, %rd2, %rd21;
	ld.global.f32 	%f102, [%rd22];
	ld.global.f32 	%f103, [%rd20];
	fma.rn.f32 	%f113, %f102, %f103, %f113;
	add.s32 	%r58, %r58, 1;
	add.s32 	%r57, %r57, 1;
	add.s32 	%r56, %r56, 1;
	setp.ne.s32 	%p10, %r56, 0;
	@%p10 bra 	$L__BB0_13;
$L__BB0_14:
	or.b32  	%r41, %r2, %r3;
	or.b32  	%r42, %r41, %r1;
	setp.ne.s32 	%p11, %r42, 0;
	@%p11 bra 	$L__BB0_16;
	add.u64 	%rd23, %SP, 0;
	add.u64 	%rd24, %SPL, 0;
	mov.b32 	%r43, 0;
	st.local.u32 	[%rd24], %r43;
	mov.u64 	%rd25, $str;
	cvta.global.u64 	%rd26, %rd25;
	{ // callseq 0, 0
	.param .b64 param0;
	st.param.b64 	[param0], %rd26;
	.param .b64 param1;
	st.param.b64 	[param1], %rd23;
	.param .b32 retval0;
	call.uni (retval0), 
	vprintf, 
	(
	param0, 
	param1
	);
	ld.param.b32 	%r44, [retval0];
	} // callseq 0
	cvt.f64.f32 	%fd1, %f113;
	st.local.f64 	[%rd24], %fd1;
	mov.u64 	%rd27, $str$1;
	cvta.global.u64 	%rd28, %rd27;
	{ // callseq 1, 0
	.param .b64 param0;
	st.param.b64 	[param0], %rd28;
	.param .b64 param1;
	st.param.b64 	[param1], %rd23;
	.param .b32 retval0;
	call.uni (retval0), 
	vprintf, 
	(
	param0, 
	param1
	);
	ld.param.b32 	%r46, [retval0];
	} // callseq 1
$L__BB0_16:
	mul.f32 	%f104, %f14, %f113;
	mad.lo.s32 	%r48, %r31, %r1, %r2;
	mad.lo.s32 	%r49, %r48, %r31, %r3;
	cvta.to.global.u64 	%rd29, %rd4;
	mul.wide.s32 	%rd30, %r49, 4;
	add.s64 	%rd31, %rd29, %rd30;
	st.global.f32 	[%rd31], %f104;
$L__BB0_17:
	ret;

}


// ===== COMPILED SASS (sm_100) =====

	.target	sm_100

	.elftype	@"ET_EXEC"


//--------------------- .note.nv.tkinfo           --------------------------
	.section	.note.nv.tkinfo,"",@"SHT_NOTE"
	.sectionflags	@"SHF_NOTE_NV_TKINFO"
	.tkinfo
        /*0018*/ 	.word	0x00000002
        /*0030*/ 	.string	""
        /*0030*/ 	.string	"ptxas"
        /*0030*/ 	.string	"Cuda compilation tools, release 13.0, V13.0.88"
        /*0030*/ 	.string	"Build cuda_13.0.r13.0/compiler.36424714_0"
        /*0030*/ 	.string	"-arch sm_100 -m 64 "



//--------------------- .note.nv.cuinfo           --------------------------
	.section	.note.nv.cuinfo,"",@"SHT_NOTE"
	.sectionflags	@"SHF_NOTE_NV_CUINFO"
        /*0018*/ 	.short	0x0002
        /*001a*/ 	.short	0x0064
        /*001c*/ 	.short	0x0082
	.zero		2


//--------------------- .nv.info                  --------------------------
	.section	.nv.info,"",@"SHT_CUDA_INFO"
	.align	4


	//----- nvinfo : EIATTR_REGCOUNT
	.align		4
        /*0000*/ 	.byte	0x04, 0x2f
        /*0002*/ 	.short	(.L_3 - .L_2)
	.align		4
.L_2:
        /*0004*/ 	.word	index@(scaled_dot_product_attention)
        /*0008*/ 	.word	0x00000020


	//----- nvinfo : EIATTR_FRAME_SIZE
	.align		4
.L_3:
        /*000c*/ 	.byte	0x04, 0x11
        /*000e*/ 	.short	(.L_5 - .L_4)
	.align		4
.L_4:
        /*0010*/ 	.word	index@(scaled_dot_product_attention)
        /*0014*/ 	.word	0x00000008


	//----- nvinfo : EIATTR_MIN_STACK_SIZE
	.align		4
.L_5:
        /*0018*/ 	.byte	0x04, 0x12
        /*001a*/ 	.short	(.L_7 - .L_6)
	.align		4
.L_6:
        /*001c*/ 	.word	index@(scaled_dot_product_attention)
        /*0020*/ 	.word	0x00000008
.L_7:


//--------------------- .nv.compat                --------------------------
	.section	.nv.compat,"",@"SHT_CUDA_COMPAT_INFO"
	.align	4
        /*0000*/ 	.byte	0x02, 0x09, 0x00, 0x00, 0x02, 0x02, 0x01, 0x00, 0x02, 0x05, 0x05, 0x00, 0x03, 0x07, 0x01, 0x01
        /*0010*/ 	.byte	0x02, 0x03, 0x00, 0x00, 0x02, 0x06, 0x01, 0x00, 0x04, 0x0b, 0x08, 0x00, 0x09, 0x00, 0x00, 0x00
        /*0020*/ 	.byte	0x00, 0x00, 0x00, 0x00


//--------------------- .nv.info.scaled_dot_product_attention --------------------------
	.section	.nv.info.scaled_dot_product_attention,"",@"SHT_CUDA_INFO"
	.sectionflags	@""
	.align	4


	//----- nvinfo : EIATTR_CUDA_API_VERSION
	.align		4
        /*0000*/ 	.byte	0x04, 0x37
        /*0002*/ 	.short	(.L_9 - .L_8)
.L_8:
        /*0004*/ 	.word	0x00000082


	//----- nvinfo : EIATTR_KPARAM_INFO
	.align		4
.L_9:
        /*0008*/ 	.byte	0x04, 0x17
        /*000a*/ 	.short	(.L_11 - .L_10)
.L_10:
        /*000c*/ 	.word	0x00000000
        /*0010*/ 	.short	0x0006
        /*0012*/ 	.short	0x0024
        /*0014*/ 	.byte	0x00, 0xf0, 0x11, 0x00


	//----- nvinfo : EIATTR_KPARAM_INFO
	.align		4
.L_11:
        /*0018*/ 	.byte	0x04, 0x17
        /*001a*/ 	.short	(.L_13 - .L_12)
.L_12:
        /*001c*/ 	.word	0x00000000
        /*0020*/ 	.short	0x0005
        /*0022*/ 	.short	0x0020
        /*0024*/ 	.byte	0x00, 0xf0, 0x11, 0x00


	//----- nvinfo : EIATTR_KPARAM_INFO
	.align		4
.L_13:
        /*0028*/ 	.byte	0x04, 0x17
        /*002a*/ 	.short	(.L_15 - .L_14)
.L_14:
        /*002c*/ 	.word	0x00000000
        /*0030*/ 	.short	0x0004
        /*0032*/ 	.short	0x001c
        /*0034*/ 	.byte	0x00, 0xf0, 0x11, 0x00


	//----- nvinfo : EIATTR_KPARAM_INFO
	.align		4
.L_15:
        /*0038*/ 	.byte	0x04, 0x17
        /*003a*/ 	.short	(.L_17 - .L_16)
.L_16:
        /*003c*/ 	.word	0x00000000
        /*0040*/ 	.short	0x0003
        /*0042*/ 	.short	0x0018
        /*0044*/ 	.byte	0x00, 0xf0, 0x11, 0x00


	//----- nvinfo : EIATTR_KPARAM_INFO
	.align		4
.L_17:
        /*0048*/ 	.byte	0x04, 0x17
        /*004a*/ 	.short	(.L_19 - .L_18)
.L_18:
        /*004c*/ 	.word	0x00000000
        /*0050*/ 	.short	0x0002
        /*0052*/ 	.short	0x0010
        /*0054*/ 	.byte	0x00, 0xf5, 0x21, 0x00


	//----- nvinfo : EIATTR_KPARAM_INFO
	.align		4
.L_19:
        /*0058*/ 	.byte	0x04, 0x17
        /*005a*/ 	.short	(.L_21 - .L_20)
.L_20:
        /*005c*/ 	.word	0x00000000
        /*0060*/ 	.short	0x0001
        /*0062*/ 	.short	0x0008
        /*0064*/ 	.byte	0x00, 0xf5, 0x21, 0x00


	//----- nvinfo : EIATTR_KPARAM_INFO
	.align		4
.L_21:
        /*0068*/ 	.byte	0x04, 0x17
        /*006a*/ 	.short	(.L_23 - .L_22)
.L_22:
        /*006c*/ 	.word	0x00000000
        /*0070*/ 	.short	0x0000
        /*0072*/ 	.short	0x0000
        /*0074*/ 	.byte	0x00, 0xf5, 0x21, 0x00


	//----- nvinfo : EIATTR_SPARSE_MMA_MASK
	.align		4
.L_23:
        /*0078*/ 	.byte	0x03, 0x50
        /*007a*/ 	.short	0x0000


	//----- nvinfo : EIATTR_MAXREG_COUNT
	.align		4
        /*007c*/ 	.byte	0x03, 0x1b
        /*007e*/ 	.short	0x00ff


	//----- nvinfo : EIATTR_EXTERNS
	.align		4
        /*0080*/ 	.byte	0x04, 0x0f
        /*0082*/ 	.short	(.L_25 - .L_24)


	//   ....[0]....
	.align		4
.L_24:
        /*0084*/ 	.word	index@(vprintf)


	//----- nvinfo : EIATTR_MERCURY_ISA_VERSION
	.align		4
.L_25:
        /*0088*/ 	.byte	0x03, 0x5f
        /*008a*/ 	.short	0x0101


	//----- nvinfo : EIATTR_VRC_CTA_INIT_COUNT
	.align		4
        /*008c*/ 	.byte	0x02, 0x4a
	.zero		1
	.zero		1


	//----- nvinfo : EIATTR_SYSCALL_OFFSETS
	.align		4
        /*0090*/ 	.byte	0x04, 0x46
        /*0092*/ 	.short	(.L_27 - .L_26)


	//   ....[0]....
.L_26:
        /*0094*/ 	.word	0x00000b60


	//   ....[1]....
        /*0098*/ 	.word	0x00000c00


	//----- nvinfo : EIATTR_EXIT_INSTR_OFFSETS
	.align		4
.L_27:
        /*009c*/ 	.byte	0x04, 0x1c
        /*009e*/ 	.short	(.L_29 - .L_28)


	//   ....[0]....
.L_28:
        /*00a0*/ 	.word	0x000000b0


	//   ....[1]....
        /*00a4*/ 	.word	0x00000ca0


	//----- nvinfo : EIATTR_CRS_STACK_SIZE
	.align		4
.L_29:
        /*00a8*/ 	.byte	0x04, 0x1e
        /*00aa*/ 	.short	(.L_31 - .L_30)
.L_30:
        /*00ac*/ 	.word	0x00000000


	//----- nvinfo : EIATTR_CBANK_PARAM_SIZE
	.align		4
.L_31:
        /*00b0*/ 	.byte	0x03, 0x19
        /*00b2*/ 	.short	0x0028


	//----- nvinfo : EIATTR_PARAM_CBANK
	.align		4
        /*00b4*/ 	.byte	0x04, 0x0a
        /*00b6*/ 	.short	(.L_33 - .L_32)
	.align		4
.L_32:
        /*00b8*/ 	.word	index@(.nv.constant0.scaled_dot_product_attention)
        /*00bc*/ 	.short	0x0380
        /*00be*/ 	.short	0x0028


	//----- nvinfo : EIATTR_SW_WAR
	.align		4
.L_33:
        /*00c0*/ 	.byte	0x04, 0x36
        /*00c2*/ 	.short	(.L_35 - .L_34)
.L_34:
        /*00c4*/ 	.word	0x00000008
.L_35:


//--------------------- .nv.callgraph             --------------------------
	.section	.nv.callgraph,"",@"SHT_CUDA_CALLGRAPH"
	.align	4
	.sectionentsize	8
	.align		4
        /*0000*/ 	.word	0x00000000
	.align		4
        /*0004*/ 	.word	0xffffffff
	.align		4
        /*0008*/ 	.word	index@(scaled_dot_product_attention)
	.align		4
        /*000c*/ 	.word	index@(vprintf)
	.align		4
        /*0010*/ 	.word	0x00000000
	.align		4
        /*0014*/ 	.word	0xfffffffe
	.align		4
        /*0018*/ 	.word	0x00000000
	.align		4
        /*001c*/ 	.word	0xfffffffd
	.align		4
        /*0020*/ 	.word	0x00000000
	.align		4
        /*0024*/ 	.word	0xfffffffc


//--------------------- .nv.constant4             --------------------------
	.section	.nv.constant4,"a",@progbits
	.align	8
	.align		8
.nv.constant4:
        /*0000*/ 	.dword	vprintf
	.align		8
        /*0008*/ 	.dword	$str
	.align		8
        /*0010*/ 	.dword	$str$1


//--------------------- .text.scaled_dot_product_attention --------------------------
	.section	.text.scaled_dot_product_attention,"ax",@progbits
	.align	128
        .global         scaled_dot_product_attention
        .type           scaled_dot_product_attention,@function
        .size           scaled_dot_product_attention,(.L_x_10 - scaled_dot_product_attention)
        .other          scaled_dot_product_attention,@"STO_CUDA_ENTRY STV_DEFAULT"
scaled_dot_product_attention:
.text.scaled_dot_product_attention:
[----:B------:R-:W0:Y:S01]  /*0000*/  LDC R1, c[0x0][0x37c] ;  /* 0x0000df00ff017b82 */ /* 0x000e220000000800 */
[----:B------:R-:W1:Y:S01]  /*0010*/  S2R R22, SR_TID.X ;  /* 0x0000000000167919 */ /* 0x000e620000002100 */
[----:B------:R-:W2:Y:S01]  /*0020*/  LDCU UR4, c[0x0][0x39c] ;  /* 0x00007380ff0477ac */ /* 0x000ea20008000800 */
[----:B0-----:R-:W-:Y:S01]  /*0030*/  IADD3 R1, PT, PT, R1, -0x8, RZ ;  /* 0xfffffff801017810 */ /* 0x001fe20007ffe0ff */
[----:B------:R-:W1:Y:S01]  /*0040*/  S2R R19, SR_TID.Y ;  /* 0x0000000000137919 */ /* 0x000e620000002200 */
[----:B------:R-:W0:Y:S01]  /*0050*/  LDCU UR5, c[0x0][0x2f8] ;  /* 0x00005f00ff0577ac */ /* 0x000e220008000800 */
[----:B------:R-:W3:Y:S01]  /*0060*/  LDCU UR6, c[0x0][0x2fc] ;  /* 0x00005f80ff0677ac */ /* 0x000ee20008000800 */
[----:B0-----:R-:W-:-:S04]  /*0070*/  IADD3 R17, P1, PT, R1, UR5, RZ ;  /* 0x0000000501117c10 */ /* 0x001fc8000ff3e0ff */
[----:B---3--:R-:W-:Y:S02]  /*0080*/  IADD3.X R16, PT, PT, RZ, UR6, RZ, P1, !PT ;  /* 0x00000006ff107c10 */ /* 0x008fe40008ffe4ff */
[----:B-1----:R-:W-:-:S04]  /*0090*/  VIMNMX R0, PT, PT, R22, R19, !PT ;  /* 0x0000001316007248 */ /* 0x002fc80007fe0100 */
[----:B--2---:R-:W-:-:S13]  /*00a0*/  ISETP.GE.AND P0, PT, R0, UR4, PT ;  /* 0x0000000400007c0c */ /* 0x004fda000bf06270 */
[----:B------:R-:W-:Y:S05]  /*00b0*/  @P0 EXIT ;  /* 0x000000000000094d */ /* 0x000fea0003800000 */
[----:B------:R-:W0:Y:S01]  /*00c0*/  LDC R0, c[0x0][0x3a0] ;  /* 0x0000e800ff007b82 */ /* 0x000e220000000800 */
[----:B------:R-:W1:Y:S01]  /*00d0*/  LDCU.64 UR36, c[0x0][0x358] ;  /* 0x00006b00ff2477ac */ /* 0x000e620008000a00 */
[----:B------:R-:W-:-:S06]  /*00e0*/  HFMA2 R2, -RZ, RZ, 0, 0 ;  /* 0x00000000ff027431 */ /* 0x000fcc00000001ff */
[----:B------:R-:W2:Y:S01]  /*00f0*/  S2UR UR38, SR_CTAID.X ;  /* 0x00000000002679c3 */ /* 0x000ea20000002500 */
[----:B0-----:R-:W-:-:S13]  /*0100*/  ISETP.GE.AND P0, PT, R0, 0x1, PT ;  /* 0x000000010000780c */ /* 0x001fda0003f06270 */
[----:B-12---:R-:W-:Y:S05]  /*0110*/  @!P0 BRA `(.L_x_0) ;  /* 0x0000000800608947 */ /* 0x006fea0003800000 */
[C---:B------:R-:W-:Y:S01]  /*0120*/  ISETP.GE.U32.AND P1, PT, R0.reuse, 0x10, PT ;  /* 0x000000100000780c */ /* 0x040fe20003f26070 */
[----:B------:R-:W-:Y:S01]  /*0130*/  UIMAD UR4, UR38, UR4, URZ ;  /* 0x00000004260472a4 */ /* 0x000fe2000f8e02ff */
[----:B------:R-:W-:Y:S02]  /*0140*/  LOP3.LUT R20, R0, 0xf, RZ, 0xc0, !PT ;  /* 0x0000000f00147812 */ /* 0x000fe400078ec0ff */
[----:B------:R-:W-:Y:S02]  /*0150*/  MOV R2, RZ ;  /* 0x000000ff00027202 */ /* 0x000fe40000000f00 */
[----:B------:R-:W-:Y:S01]  /*0160*/  ISETP.NE.AND P0, PT, R20, RZ, PT ;  /* 0x000000ff1400720c */ /* 0x000fe20003f05270 */
[----:B------:R-:W-:Y:S01]  /*0170*/  IMAD R11, R0, UR4, RZ ;  /* 0x00000004000b7c24 */ /* 0x000fe2000f8e02ff */
[----:B------:R-:W-:-:S03]  /*0180*/  MOV R8, RZ ;  /* 0x000000ff00087202 */ /* 0x000fc60000000f00 */
[-CC-:B------:R-:W-:Y:S02]  /*0190*/  IMAD R9, R22, R0.reuse, R11.reuse ;  /* 0x0000000016097224 */ /* 0x180fe400078e020b */
[----:B------:R-:W-:Y:S01]  /*01a0*/  IMAD R11, R19, R0, R11 ;  /* 0x00000000130b7224 */ /* 0x000fe200078e020b */
[----:B------:R-:W-:Y:S06]  /*01b0*/  @!P1 BRA `(.L_x_1) ;  /* 0x0000000400089947 */ /* 0x000fec0003800000 */
[----:B------:R-:W0:Y:S01]  /*01c0*/  LDCU.64 UR4, c[0x0][0x388] ;  /* 0x00007100ff0477ac */ /* 0x000e220008000a00 */
[----:B------:R-:W-:Y:S01]  /*01d0*/  LOP3.LUT R8, R0, 0x7ffffff0, RZ, 0xc0, !PT ;  /* 0x7ffffff000087812 */ /* 0x000fe200078ec0ff */
[----:B------:R-:W-:Y:S01]  /*01e0*/  IMAD.MOV.U32 R2, RZ, RZ, RZ ;  /* 0x000000ffff027224 */ /* 0x000fe200078e00ff */
[----:B------:R-:W-:Y:S02]  /*01f0*/  MOV R3, R11 ;  /* 0x0000000b00037202 */ /* 0x000fe40000000f00 */
[----:B------:R-:W-:Y:S02]  /*0200*/  MOV R13, R9 ;  /* 0x00000009000d7202 */ /* 0x000fe40000000f00 */
[----:B------:R-:W-:Y:S01]  /*0210*/  IADD3 R10, PT, PT, -R8, RZ, RZ ;  /* 0x000000ff080a7210 */ /* 0x000fe20007ffe1ff */
[----:B0-----:R-:W-:-:S04]  /*0220*/  UIADD3 UR4, UP0, UPT, UR4, 0x20, URZ ;  /* 0x0000002004047890 */ /* 0x001fc8000ff1e0ff */
[----:B------:R-:W-:-:S12]  /*0230*/  UIADD3.X UR5, UPT, UPT, URZ, UR5, URZ, UP0, !UPT ;  /* 0x00000005ff057290 */ /* 0x000fd800087fe4ff */
.L_x_2:
[----:B------:R-:W0:Y:S01]  /*0240*/  LDC.64 R6, c[0x0][0x380] ;  /* 0x0000e000ff067b82 */ /* 0x000e220000000a00 */
[----:B------:R-:W-:Y:S01]  /*0250*/  MOV R4, UR4 ;  /* 0x0000000400047c02 */ /* 0x000fe20008000f00 */
[----:B------:R-:W-:-:S04]  /*0260*/  IMAD.U32 R5, RZ, RZ, UR5 ;  /* 0x00000005ff057e24 */ /* 0x000fc8000f8e00ff */
[----:B------:R-:W-:-:S05]  /*0270*/  IMAD.WIDE R4, R3, 0x4, R4 ;  /* 0x0000000403047825 */ /* 0x000fca00078e0204 */
[----:B------:R-:W2:Y:S04]  /*0280*/  LDG.E R12, desc[UR36][R4.64+-0x20] ;  /* 0xffffe024040c7981 */ /* 0x000ea8000c1e1900 */
[----:B------:R-:W3:Y:S04]  /*0290*/  LDG.E R24, desc[UR36][R4.64+-0x1c] ;  /* 0xffffe42404187981 */ /* 0x000ee8000c1e1900 */
[----:B------:R-:W4:Y:S04]  /*02a0*/  LDG.E R23, desc[UR36][R4.64+-0x18] ;  /* 0xffffe82404177981 */ /* 0x000f28000c1e1900 */
[----:B------:R-:W5:Y:S01]  /*02b0*/  LDG.E R15, desc[UR36][R4.64+-0x14] ;  /* 0xffffec24040f7981 */ /* 0x000f62000c1e1900 */
[----:B0-----:R-:W-:-:S03]  /*02c0*/  IMAD.WIDE R6, R13, 0x4, R6 ;  /* 0x000000040d067825 */ /* 0x001fc600078e0206 */
[----:B------:R-:W5:Y:S04]  /*02d0*/  LDG.E R27, desc[UR36][R4.64+-0x10] ;  /* 0xfffff024041b7981 */ /* 0x000f68000c1e1900 */
[----:B------:R-:W2:Y:S04]  /*02e0*/  LDG.E R21, desc[UR36][R6.64] ;  /* 0x0000002406157981 */ /* 0x000ea8000c1e1900 */
[----:B------:R-:W3:Y:S04]  /*02f0*/  LDG.E R25, desc[UR36][R6.64+0x4] ;  /* 0x0000042406197981 */ /* 0x000ee8000c1e1900 */
[----:B------:R-:W4:Y:S04]  /*0300*/  LDG.E R14, desc[UR36][R6.64+0x8] ;  /* 0x00000824060e7981 */ /* 0x000f28000c1e1900 */
[----:B------:R-:W5:Y:S04]  /*0310*/  LDG.E R18, desc[UR36][R6.64+0xc] ;  /* 0x00000c2406127981 */ /* 0x000f68000c1e1900 */
[----:B------:R-:W5:Y:S04]  /*0320*/  LDG.E R26, desc[UR36][R6.64+0x3c] ;  /* 0x00003c24061a7981 */ /* 0x000f68000c1e1900 */
[----:B------:R-:W5:Y:S01]  /*0330*/  LDG.E R29, desc[UR36][R4.64+0x1c] ;  /* 0x00001c24041d7981 */ /* 0x000f62000c1e1900 */
[----:B--2---:R-:W-:-:S03]  /*0340*/  FFMA R12, R21, R12, R2 ;  /* 0x0000000c150c7223 */ /* 0x004fc60000000002 */
[----:B------:R-:W2:Y:S01]  /*0350*/  LDG.E R2, desc[UR36][R6.64+0x10] ;  /* 0x0000102406027981 */ /* 0x000ea2000c1e1900 */
[----:B---3--:R-:W-:-:S03]  /*0360*/  FFMA R25, R25, R24, R12 ;  /* 0x0000001819197223 */ /* 0x008fc6000000000c */
[----:B------:R-:W3:Y:S04]  /*0370*/  LDG.E R12, desc[UR36][R6.64+0x14] ;  /* 0x00001424060c7981 */ /* 0x000ee8000c1e1900 */
[----:B------:R-:W3:Y:S01]  /*0380*/  LDG.E R21, desc[UR36][R4.64+-0xc] ;  /* 0xfffff42404157981 */ /* 0x000ee2000c1e1900 */
[----:B----4-:R-:W-:-:S03]  /*0390*/  FFMA R25, R14, R23, R25 ;  /* 0x000000170e197223 */ /* 0x010fc60000000019 */
[----:B------:R-:W4:Y:S01]  /*03a0*/  LDG.E R14, desc[UR36][R6.64+0x18] ;  /* 0x00001824060e7981 */ /* 0x000f22000c1e1900 */
[----:B-----5:R-:W-:-:S03]  /*03b0*/  FFMA R15, R18, R15, R25 ;  /* 0x0000000f120f7223 */ /* 0x020fc60000000019 */
[----:B------:R-:W4:Y:S04]  /*03c0*/  LDG.E R23, desc[UR36][R4.64+-0x8] ;  /* 0xfffff82404177981 */ /* 0x000f28000c1e1900 */
[----:B------:R-:W5:Y:S04]  /*03d0*/  LDG.E R18, desc[UR36][R6.64+0x1c] ;  /* 0x00001c2406127981 */ /* 0x000f68000c1e1900 */
[----:B------:R-:W5:Y:S04]  /*03e0*/  LDG.E R25, desc[UR36][R4.64+-0x4] ;  /* 0xfffffc2404197981 */ /* 0x000f68000c1e1900 */
[----:B------:R-:W5:Y:S01]  /*03f0*/  LDG.E R24, desc[UR36][R4.64+0x14] ;  /* 0x0000142404187981 */ /* 0x000f62000c1e1900 */
[----:B--2---:R-:W-:-:S03]  /*0400*/  FFMA R27, R2, R27, R15 ;  /* 0x0000001b021b7223 */ /* 0x004fc6000000000f */
[----:B------:R-:W2:Y:S04]  /*0410*/  LDG.E R2, desc[UR36][R6.64+0x20] ;  /* 0x0000202406027981 */ /* 0x000ea8000c1e1900 */
[----:B------:R-:W2:Y:S01]  /*0420*/  LDG.E R15, desc[UR36][R4.64] ;  /* 0x00000024040f7981 */ /* 0x000ea2000c1e1900 */
[----:B---3--:R-:W-:-:S03]  /*0430*/  FFMA R27, R12, R21, R27 ;  /* 0x000000150c1b7223 */ /* 0x008fc6000000001b */
[----:B------:R-:W3:Y:S04]  /*0440*/  LDG.E R12, desc[UR36][R6.64+0x24] ;  /* 0x00002424060c7981 */ /* 0x000ee8000c1e1900 */
[----:B------:R-:W3:Y:S01]  /*0450*/  LDG.E R21, desc[UR36][R4.64+0x4] ;  /* 0x0000042404157981 */ /* 0x000ee2000c1e1900 */
[----:B----4-:R-:W-:-:S03]  /*0460*/  FFMA R27, R14, R23, R27 ;  /* 0x000000170e1b7223 */ /* 0x010fc6000000001b */
[----:B------:R-:W4:Y:S04]  /*0470*/  LDG.E R23, desc[UR36][R6.64+0x28] ;  /* 0x0000282406177981 */ /* 0x000f28000c1e1900 */
[----:B------:R-:W4:Y:S01]  /*0480*/  LDG.E R14, desc[UR36][R4.64+0x8] ;  /* 0x00000824040e7981 */ /* 0x000f22000c1e1900 */
[----:B-----5:R-:W-:-:S03]  /*0490*/  FFMA R27, R18, R25, R27 ;  /* 0x00000019121b7223 */ /* 0x020fc6000000001b */
[----:B------:R-:W5:Y:S04]  /*04a0*/  LDG.E R18, desc[UR36][R6.64+0x2c] ;  /* 0x00002c2406127981 */ /* 0x000f68000c1e1900 */
[----:B------:R-:W5:Y:S01]  /*04b0*/  LDG.E R25, desc[UR36][R4.64+0xc] ;  /* 0x00000c2404197981 */ /* 0x000f62000c1e1900 */
[----:B--2---:R-:W-:-:S03]  /*04c0*/  FFMA R27, R2, R15, R27 ;  /* 0x0000000f021b7223 */ /* 0x004fc6000000001b */
[----:B------:R-:W2:Y:S04]  /*04d0*/  LDG.E R2, desc[UR36][R6.64+0x30] ;  /* 0x0000302406027981 */ /* 0x000ea8000c1e1900 */
[----:B------:R-:W2:Y:S01]  /*04e0*/  LDG.E R15, desc[UR36][R4.64+0x10] ;  /* 0x00001024040f7981 */ /* 0x000ea2000c1e1900 */
[----:B---3--:R-:W-:-:S03]  /*04f0*/  FFMA R28, R12, R21, R27 ;  /* 0x000000150c1c7223 */ /* 0x008fc6000000001b */
[----:B------:R-:W3:Y:S04]  /*0500*/  LDG.E R21, desc[UR36][R6.64+0x34] ;  /* 0x0000342406157981 */ /* 0x000ee8000c1e1900 */
[----:B------:R-:W3:Y:S04]  /*0510*/  LDG.E R12, desc[UR36][R6.64+0x38] ;  /* 0x00003824060c7981 */ /* 0x000ee8000c1e1900 */
[----:B------:R-:W3:Y:S01]  /*0520*/  LDG.E R27, desc[UR36][R4.64+0x18] ;  /* 0x00001824041b7981 */ /* 0x000ee2000c1e1900 */
[----:B----4-:R-:W-:Y:S01]  /*0530*/  FFMA R23, R23, R14, R28 ;  /* 0x0000000e17177223 */ /* 0x010fe2000000001c */
[----:B------:R-:W-:-:S03]  /*0540*/  IADD3 R10, PT, PT, R10, 0x10, RZ ;  /* 0x000000100a0a7810 */ /* 0x000fc60007ffe0ff */
[----:B-----5:R-:W-:Y:S01]  /*0550*/  FFMA R23, R18, R25, R23 ;  /* 0x0000001912177223 */ /* 0x020fe20000000017 */
[----:B------:R-:W-:Y:S02]  /*0560*/  ISETP.NE.AND P1, PT, R10, RZ, PT ;  /* 0x000000ff0a00720c */ /* 0x000fe40003f25270 */
[----:B------:R-:W-:Y:S02]  /*0570*/  IADD3 R13, PT, PT, R13, 0x10, RZ ;  /* 0x000000100d0d7810 */ /* 0x000fe40007ffe0ff */
[----:B------:R-:W-:Y:S01]  /*0580*/  IADD3 R3, PT, PT, R3, 0x10, RZ ;  /* 0x0000001003037810 */ /* 0x000fe20007ffe0ff */
[----:B--2---:R-:W-:-:S04]  /*0590*/  FFMA R2, R2, R15, R23 ;  /* 0x0000000f02027223 */ /* 0x004fc80000000017 */
[----:B---3--:R-:W-:-:S04]  /*05a0*/  FFMA R21, R21, R24, R2 ;  /* 0x0000001815157223 */ /* 0x008fc80000000002 */
[----:B------:R-:W-:-:S04]  /*05b0*/  FFMA R21, R12, R27, R21 ;  /* 0x0000001b0c157223 */ /* 0x000fc80000000015 */
[----:B------:R-:W-:Y:S01]  /*05c0*/  FFMA R2, R26, R29, R21 ;  /* 0x0000001d1a027223 */ /* 0x000fe20000000015 */
[----:B------:R-:W-:Y:S06]  /*05d0*/  @P1 BRA `(.L_x_2) ;  /* 0xfffffffc00181947 */ /* 0x000fec000383ffff */
.L_x_1:
[----:B------:R-:W-:Y:S05]  /*05e0*/  @!P0 BRA `(.L_x_0) ;  /* 0x00000004002c8947 */ /* 0x000fea0003800000 */
[----:B------:R-:W-:Y:S02]  /*05f0*/  ISETP.GE.U32.AND P0, PT, R20, 0x8, PT ;  /* 0x000000081400780c */ /* 0x000fe40003f06070 */
[----:B------:R-:W-:-:S04]  /*0600*/  LOP3.LUT R25, R0, 0x7, RZ, 0xc0, !PT ;  /* 0x0000000700197812 */ /* 0x000fc800078ec0ff */
[----:B------:R-:W-:-:S07]  /*0610*/  ISETP.NE.AND P1, PT, R25, RZ, PT ;  /* 0x000000ff1900720c */ /* 0x000fce0003f25270 */
[----:B------:R-:W-:Y:S06]  /*0620*/  @!P0 BRA `(.L_x_3) ;  /* 0x00000000007c8947 */ /* 0x000fec0003800000 */
[----:B------:R-:W0:Y:S01]  /*0630*/  LDC.64 R4, c[0x0][0x380] ;  /* 0x0000e000ff047b82 */ /* 0x000e220000000a00 */
[-C--:B------:R-:W-:Y:S02]  /*0640*/  IADD3 R3, PT, PT, R9, R8.reuse, RZ ;  /* 0x0000000809037210 */ /* 0x080fe40007ffe0ff */
[----:B------:R-:W-:-:S05]  /*0650*/  IADD3 R13, PT, PT, R11, R8, RZ ;  /* 0x000000080b0d7210 */ /* 0x000fca0007ffe0ff */
[----:B------:R-:W1:Y:S01]  /*0660*/  LDC.64 R6, c[0x0][0x388] ;  /* 0x0000e200ff067b82 */ /* 0x000e620000000a00 */
[----:B0-----:R-:W-:-:S05]  /*0670*/  IMAD.WIDE R4, R3, 0x4, R4 ;  /* 0x0000000403047825 */ /* 0x001fca00078e0204 */
[----:B------:R-:W2:Y:S01]  /*0680*/  LDG.E R23, desc[UR36][R4.64] ;  /* 0x0000002404177981 */ /* 0x000ea2000c1e1900 */
[----:B-1----:R-:W-:-:S03]  /*0690*/  IMAD.WIDE R6, R13, 0x4, R6 ;  /* 0x000000040d067825 */ /* 0x002fc600078e0206 */
[----:B------:R-:W3:Y:S04]  /*06a0*/  LDG.E R3, desc[UR36][R4.64+0x4] ;  /* 0x0000042404037981 */ /* 0x000ee8000c1e1900 */
[----:B------:R-:W2:Y:S04]  /*06b0*/  LDG.E R20, desc[UR36][R6.64] ;  /* 0x0000002406147981 */ /* 0x000ea8000c1e1900 */
[----:B------:R-:W3:Y:S04]  /*06c0*/  LDG.E R10, desc[UR36][R6.64+0x4] ;  /* 0x00000424060a7981 */ /* 0x000ee8000c1e1900 */
[----:B------:R-:W4:Y:S04]  /*06d0*/  LDG.E R12, desc[UR36][R4.64+0x8] ;  /* 0x00000824040c7981 */ /* 0x000f28000c1e1900 */
[----:B------:R-:W4:Y:S04]  /*06e0*/  LDG.E R13, desc[UR36][R6.64+0x8] ;  /* 0x00000824060d7981 */ /* 0x000f28000c1e1900 */
[----:B------:R-:W5:Y:S04]  /*06f0*/  LDG.E R14, desc[UR36][R4.64+0xc] ;  /* 0x00000c24040e7981 */ /* 0x000f68000c1e1900 */
[----:B------:R-:W5:Y:S04]  /*0700*/  LDG.E R15, desc[UR36][R6.64+0xc] ;  /* 0x00000c24060f7981 */ /* 0x000f68000c1e1900 */
[----:B------:R-:W5:Y:S04]  /*0710*/  LDG.E R18, desc[UR36][R4.64+0x10] ;  /* 0x0000102404127981 */ /* 0x000f68000c1e1900 */
[----:B------:R-:W5:Y:S04]  /*0720*/  LDG.E R21, desc[UR36][R6.64+0x10] ;  /* 0x0000102406157981 */ /* 0x000f68000c1e1900 */
[----:B------:R-:W5:Y:S04]  /*0730*/  LDG.E R27, desc[UR36][R6.64+0x18] ;  /* 0x00001824061b7981 */ /* 0x000f68000c1e1900 */
[----:B------:R-:W5:Y:S04]  /*0740*/  LDG.E R24, desc[UR36][R4.64+0x1c] ;  /* 0x00001c2404187981 */ /* 0x000f68000c1e1900 */
[----:B------:R-:W5:Y:S01]  /*0750*/  LDG.E R29, desc[UR36][R6.64+0x1c] ;  /* 0x00001c24061d7981 */ /* 0x000f62000c1e1900 */
[----:B--2---:R-:W-:-:S03]  /*0760*/  FFMA R26, R23, R20, R2 ;  /* 0x00000014171a7223 */ /* 0x004fc60000000002 */
[----:B------:R-:W2:Y:S04]  /*0770*/  LDG.E R20, desc[UR36][R4.64+0x14] ;  /* 0x0000142404147981 */ /* 0x000ea8000c1e1900 */
[----:B------:R-:W2:Y:S04]  /*0780*/  LDG.E R23, desc[UR36][R6.64+0x14] ;  /* 0x0000142406177981 */ /* 0x000ea8000c1e1900 */
[----:B------:R-:W2:Y:S01]  /*0790*/  LDG.E R2, desc[UR36][R4.64+0x18] ;  /* 0x0000182404027981 */ /* 0x000ea2000c1e1900 */
[----:B---3--:R-:W-:-:S04]  /*07a0*/  FFMA R3, R3, R10, R26 ;  /* 0x0000000a03037223 */ /* 0x008fc8000000001a */
[----:B----4-:R-:W-:-:S04]  /*07b0*/  FFMA R3, R12, R13, R3 ;  /* 0x0000000d0c037223 */ /* 0x010fc80000000003 */
[----:B-----5:R-:W-:-:S04]  /*07c0*/  FFMA R3, R14, R15, R3 ;  /* 0x0000000f0e037223 */ /* 0x020fc80000000003 */
[----:B------:R-:W-:Y:S01]  /*07d0*/  FFMA R3, R18, R21, R3 ;  /* 0x0000001512037223 */ /* 0x000fe20000000003 */
[----:B------:R-:W-:-:S03]  /*07e0*/  VIADD R8, R8, 0x8 ;  /* 0x0000000808087836 */ /* 0x000fc60000000000 */
[----:B--2---:R-:W-:-:S04]  /*07f0*/  FFMA R3, R20, R23, R3 ;  /* 0x0000001714037223 */ /* 0x004fc80000000003 */
[----:B------:R-:W-:-:S04]  /*0800*/  FFMA R3, R2, R27, R3 ;  /* 0x0000001b02037223 */ /* 0x000fc80000000003 */
[----:B------:R-:W-:-:S07]  /*0810*/  FFMA R2, R24, R29, R3 ;  /* 0x0000001d18027223 */ /* 0x000fce0000000003 */
.L_x_3:
        /* <DEDUP_REMOVED lines=18> */
[----:B------:R-:W5:Y:S01]  /*0940*/  LDG.E R20, desc[UR36][R6.64+0xc] ;  /* 0x00000c2406147981 */ /* 0x000f62000c1e1900 */
[----:B------:R-:W-:Y:S01]  /*0950*/  IADD3 R8, PT, PT, R8, 0x4, RZ ;  /* 0x0000000408087810 */ /* 0x000fe20007ffe0ff */
[----:B--2---:R-:W-:-:S04]  /*0960*/  FFMA R3, R3, R10, R2 ;  /* 0x0000000a03037223 */ /* 0x004fc80000000002 */
[----:B---3--:R-:W-:-:S04]  /*0970*/  FFMA R3, R12, R13, R3 ;  /* 0x0000000d0c037223 */ /* 0x008fc80000000003 */
[----:B----4-:R-:W-:-:S04]  /*0980*/  FFMA R3, R14, R15, R3 ;  /* 0x0000000f0e037223 */ /* 0x010fc80000000003 */
[----:B-----5:R-:W-:-:S07]  /*0990*/  FFMA R2, R18, R20, R3 ;  /* 0x0000001412027223 */ /* 0x020fce0000000003 */
.L_x_4:
[----:B------:R-:W-:Y:S05]  /*09a0*/  @!P1 BRA `(.L_x_0) ;  /* 0x00000000003c9947 */ /* 0x000fea0003800000 */
[----:B------:R-:W0:Y:S01]  /*09b0*/  LDC.64 R6, c[0x0][0x380] ;  /* 0x0000e000ff067b82 */ /* 0x000e220000000a00 */
[-C--:B------:R-:W-:Y:S01]  /*09c0*/  IADD3 R3, PT, PT, R11, R8.reuse, RZ ;  /* 0x000000080b037210 */ /* 0x080fe20007ffe0ff */
[----:B------:R-:W-:Y:S01]  /*09d0*/  IMAD.MOV R0, RZ, RZ, -R0 ;  /* 0x000000ffff007224 */ /* 0x000fe200078e0a00 */
[----:B------:R-:W-:-:S05]  /*09e0*/  IADD3 R13, PT, PT, R9, R8, RZ ;  /* 0x00000008090d7210 */ /* 0x000fca0007ffe0ff */
[----:B------:R-:W1:Y:S02]  /*09f0*/  LDC.64 R4, c[0x0][0x388] ;  /* 0x0000e200ff047b82 */ /* 0x000e640000000a00 */
.L_x_5:
[----:B-1----:R-:W-:-:S04]  /*0a00*/  IMAD.WIDE R8, R3, 0x4, R4 ;  /* 0x0000000403087825 */ /* 0x002fc800078e0204 */
[----:B0-----:R-:W-:Y:S02]  /*0a10*/  IMAD.WIDE R10, R13, 0x4, R6 ;  /* 0x000000040d0a7825 */ /* 0x001fe400078e0206 */
[----:B------:R-:W2:Y:S04]  /*0a20*/  LDG.E R8, desc[UR36][R8.64] ;  /* 0x0000002408087981 */ /* 0x000ea8000c1e1900 */
[----:B------:R-:W2:Y:S01]  /*0a30*/  LDG.E R11, desc[UR36][R10.64] ;  /* 0x000000240a0b7981 */ /* 0x000ea2000c1e1900 */
[----:B------:R-:W-:Y:S02]  /*0a40*/  IADD3 R0, PT, PT, R0, 0x1, RZ ;  /* 0x0000000100007810 */ /* 0x000fe40007ffe0ff */
[----:B------:R-:W-:Y:S02]  /*0a50*/  IADD3 R3, PT, PT, R3, 0x1, RZ ;  /* 0x0000000103037810 */ /* 0x000fe40007ffe0ff */
[----:B------:R-:W-:-:S02]  /*0a60*/  ISETP.NE.AND P0, PT, R0, RZ, PT ;  /* 0x000000ff0000720c */ /* 0x000fc40003f05270 */
[----:B------:R-:W-:Y:S01]  /*0a70*/  IADD3 R13, PT, PT, R13, 0x1, RZ ;  /* 0x000000010d0d7810 */ /* 0x000fe20007ffe0ff */
[----:B--2---:R-:W-:-:S10]  /*0a80*/  FFMA R2, R11, R8, R2 ;  /* 0x000000080b027223 */ /* 0x004fd40000000002 */
[----:B------:R-:W-:Y:S05]  /*0a90*/  @P0 BRA `(.L_x_5) ;  /* 0xfffffffc00d80947 */ /* 0x000fea000383ffff */
.L_x_0:
[----:B------:R-:W-:Y:S01]  /*0aa0*/  LOP3.LUT P0, RZ, R22, UR38, R19, 0xfe, !PT ;  /* 0x0000002616ff7c12 */ /* 0x000fe2000f80fe13 */
[----:B------:R-:W-:-:S12]  /*0ab0*/  BSSY.RECONVERGENT B6, `(.L_x_6) ;  /* 0x0000016000067945 */ /* 0x000fd80003800200 */
[----:B------:R-:W-:Y:S05]  /*0ac0*/  @P0 BRA `(.L_x_7) ;  /* 0x0000000000500947 */ /* 0x000fea0003800000 */
[----:B------:R-:W-:Y:S01]  /*0ad0*/  MOV R18, 0x0 ;  /* 0x0000000000127802 */ /* 0x000fe20000000f00 */
[----:B------:R0:W-:Y:S01]  /*0ae0*/  STL [R1], RZ ;  /* 0x000000ff01007387 */ /* 0x0001e20000100800 */
[----:B------:R-:W1:Y:S01]  /*0af0*/  LDCU.64 UR4, c[0x4][0x8] ;  /* 0x01000100ff0477ac */ /* 0x000e620008000a00 */
[----:B------:R-:W-:Y:S01]  /*0b00*/  IMAD.MOV.U32 R6, RZ, RZ, R17 ;  /* 0x000000ffff067224 */ /* 0x000fe200078e0011 */
[----:B------:R0:W2:Y:S01]  /*0b10*/  LDC.64 R8, c[0x4][R18] ;  /* 0x0100000012087b82 */ /* 0x0000a20000000a00 */
[----:B------:R-:W-:Y:S02]  /*0b20*/  MOV R7, R16 ;  /* 0x0000001000077202 */ /* 0x000fe40000000f00 */
[----:B-1----:R-:W-:Y:S02]  /*0b30*/  MOV R4, UR4 ;  /* 0x0000000400047c02 */ /* 0x002fe40008000f00 */
[----:B0-----:R-:W-:-:S07]  /*0b40*/  MOV R5, UR5 ;  /* 0x0000000500057c02 */ /* 0x001fce0008000f00 */
[----:B------:R-:W-:-:S07]  /*0b50*/  LEPC R20, `(.L_x_8) ;  /* 0x000000001014794e */ /* 0x000fce0000000000 */
[----:B--2---:R-:W-:Y:S05]  /*0b60*/  CALL.ABS.NOINC R8 ;  /* 0x0000000008007343 */ /* 0x004fea0003c00000 */
.L_x_8:
[----:B------:R-:W0:Y:S01]  /*0b70*/  F2F.F64.F32 R8, R2 ;  /* 0x0000000200087310 */ /* 0x000e220000201800 */
[----:B------:R1:W2:Y:S01]  /*0b80*/  LDC.64 R10, c[0x4][R18] ;  /* 0x01000000120a7b82 */ /* 0x0002a20000000a00 */
[----:B------:R-:W3:Y:S01]  /*0b90*/  LDCU.64 UR4, c[0x4][0x10] ;  /* 0x01000200ff0477ac */ /* 0x000ee20008000a00 */
[----:B------:R-:W-:Y:S02]  /*0ba0*/  MOV R6, R17 ;  /* 0x0000001100067202 */ /* 0x000fe40000000f00 */
[----:B------:R-:W-:Y:S01]  /*0bb0*/  MOV R7, R16 ;  /* 0x0000001000077202 */ /* 0x000fe20000000f00 */
[----:B0-----:R1:W-:Y:S01]  /*0bc0*/  STL.64 [R1], R8 ;  /* 0x0000000801007387 */ /* 0x0013e20000100a00 */
[----:B---3--:R-:W-:Y:S02]  /*0bd0*/  MOV R4, UR4 ;  /* 0x0000000400047c02 */ /* 0x008fe40008000f00 */
[----:B------:R-:W-:-:S07]  /*0be0*/  MOV R5, UR5 ;  /* 0x0000000500057c02 */ /* 0x000fce0008000f00 */
[----:B------:R-:W-:-:S07]  /*0bf0*/  LEPC R20, `(.L_x_7) ;  /* 0x000000001014794e */ /* 0x000fce0000000000 */
[----:B-12---:R-:W-:Y:S05]  /*0c00*/  CALL.ABS.NOINC R10 ;  /* 0x000000000a007343 */ /* 0x006fea0003c00000 */
.L_x_7:
[----:B------:R-:W-:Y:S05]  /*0c10*/  BSYNC.RECONVERGENT B6 ;  /* 0x0000000000067941 */ /* 0x000fea0003800200 */
.L_x_6:
[----:B------:R-:W0:Y:S01]  /*0c20*/  LDC R3, c[0x0][0x39c] ;  /* 0x0000e700ff037b82 */ /* 0x000e220000000800 */
[----:B------:R-:W1:Y:S07]  /*0c30*/  LDCU UR4, c[0x0][0x3a4] ;  /* 0x00007480ff0477ac */ /* 0x000e6e0008000800 */
[----:B------:R-:W2:Y:S01]  /*0c40*/  LDC.64 R4, c[0x0][0x390] ;  /* 0x0000e400ff047b82 */ /* 0x000ea20000000a00 */
[----:B-1----:R-:W-:Y:S01]  /*0c50*/  FMUL R7, R2, UR4 ;  /* 0x0000000402077c20 */ /* 0x002fe20008400000 */
[----:B0-----:R-:W-:-:S04]  /*0c60*/  IMAD R22, R3, UR38, R22 ;  /* 0x0000002603167c24 */ /* 0x001fc8000f8e0216 */
[----:B------:R-:W-:-:S04]  /*0c70*/  IMAD R3, R22, R3, R19 ;  /* 0x0000000316037224 */ /* 0x000fc800078e0213 */
[----:B--2---:R-:W-:-:S05]  /*0c80*/  IMAD.WIDE R2, R3, 0x4, R4 ;  /* 0x0000000403027825 */ /* 0x004fca00078e0204 */
[----:B------:R-:W-:Y:S01]  /*0c90*/  STG.E desc[UR36][R2.64], R7 ;  /* 0x0000000702007986 */ /* 0x000fe2000c101924 */
[----:B------:R-:W-:Y:S05]  /*0ca0*/  EXIT ;  /* 0x000000000000794d */ /* 0x000fea0003800000 */
.L_x_9:
[----:B------:R-:W-:-:S00]  /*0cb0*/  BRA `(.L_x_9) ;  /* 0xfffffffc00fc7947 */ /* 0x000fc0000383ffff */
[----:B------:R-:W-:-:S00]  /*0cc0*/  NOP ;  /* 0x0000000000007918 */ /* 0x000fc00000000000 */
        /* <DEDUP_REMOVED lines=11> */
.L_x_10:


//--------------------- .nv.global.init           --------------------------
	.section	.nv.global.init,"aw",@progbits
.nv.global.init:
	.type		$str$1,@object
	.size		$str$1,($str - $str$1)
$str$1:
        /*0000*/ 	.byte	0x73, 0x75, 0x6d, 0x20, 0x25, 0x66, 0x0a, 0x00
	.type		$str,@object
	.size		$str,(.L_0 - $str)
$str:
        /*0008*/ 	.byte	0x42, 0x6c, 0x6f, 0x63, 0x6b, 0x20, 0x25, 0x64, 0x0a, 0x00
.L_0:


//--------------------- .nv.shared.reserved.0     --------------------------
	.section	.nv.shared.reserved.0,"aw",@nobits
	.weak		__nv_reservedSMEM_offset_0_alias
	.size		__nv_reservedSMEM_offset_0_alias, 0, 64
	.other		__nv_reservedSMEM_offset_0_alias,@"STO_CUDA_RESERVED_SHARED STV_DEFAULT"
__nv_reservedSMEM_offset_0_alias:
	.zero		0
	.zero		64


//--------------------- .nv.constant0.scaled_dot_product_attention --------------------------
	.section	.nv.constant0.scaled_dot_product_attention,"a",@progbits
	.sectionflags	@""
	.align	4
.nv.constant0.scaled_dot_product_attention:
	.zero		936


//--------------------- SYMBOLS --------------------------

	.type		.nv.reservedSmem.offset0,@object
	.size		.nv.reservedSmem.offset0,0x4
	.type		vprintf,@function
